	.headerflags	@"EF_CUDA_TEXMODE_UNIFIED EF_CUDA_64BIT_ADDRESS EF_CUDA_SM86 EF_CUDA_VIRTUAL_SM(EF_CUDA_SM86)"
	.elftype	@"ET_EXEC"


//--------------------- .nv.info                  --------------------------
	.section	.nv.info,"",@"SHT_CUDA_INFO"
	.align	4


	//----- nvinfo : EIATTR_REGCOUNT
	.align		4
        /*0000*/ 	.byte	0x04, 0x2f
        /*0002*/ 	.short	(.L_1 - .L_0)
	.align		4
.L_0:
        /*0004*/ 	.word	index@(triton_)
        /*0008*/ 	.word	0x00000028


	//----- nvinfo : EIATTR_MIN_STACK_SIZE
	.align		4
.L_1:
        /*000c*/ 	.byte	0x04, 0x12
        /*000e*/ 	.short	(.L_3 - .L_2)
	.align		4
.L_2:
        /*0010*/ 	.word	index@(triton_)
        /*0014*/ 	.word	0x00000000


	//----- nvinfo : EIATTR_FRAME_SIZE
	.align		4
.L_3:
        /*0018*/ 	.byte	0x04, 0x11
        /*001a*/ 	.short	(.L_5 - .L_4)
	.align		4
.L_4:
        /*001c*/ 	.word	index@(triton_)
        /*0020*/ 	.word	0x00000000


	//----- nvinfo : EIATTR_MIN_STACK_SIZE
	.align		4
.L_5:
        /*0024*/ 	.byte	0x04, 0x12
        /*0026*/ 	.short	(.L_7 - .L_6)
	.align		4
.L_6:
        /*0028*/ 	.word	index@(triton_)
        /*002c*/ 	.word	0x00000000
.L_7:


//--------------------- .nv.info.triton_          --------------------------
	.section	.nv.info.triton_,"",@"SHT_CUDA_INFO"
	.sectionflags	@""
	.align	4


	//----- nvinfo : EIATTR_CUDA_API_VERSION
	.align		4
        /*0000*/ 	.byte	0x04, 0x37
        /*0002*/ 	.short	(.L_9 - .L_8)
.L_8:
        /*0004*/ 	.word	0x0000007c


	//----- nvinfo : EIATTR_SW2861232_WAR
	.align		4
.L_9:
        /*0008*/ 	.byte	0x01, 0x35
	.zero		2


	//----- nvinfo : EIATTR_PARAM_CBANK
	.align		4
        /*000c*/ 	.byte	0x04, 0x0a
        /*000e*/ 	.short	(.L_11 - .L_10)
	.align		4
.L_10:
        /*0010*/ 	.word	index@(.nv.constant0.triton_)
        /*0014*/ 	.short	0x0160
        /*0016*/ 	.short	0x0050


	//----- nvinfo : EIATTR_CBANK_PARAM_SIZE
	.align		4
.L_11:
        /*0018*/ 	.byte	0x03, 0x19
        /*001a*/ 	.short	0x0050


	//----- nvinfo : EIATTR_KPARAM_INFO
	.align		4
        /*001c*/ 	.byte	0x04, 0x17
        /*001e*/ 	.short	(.L_13 - .L_12)
.L_12:
        /*0020*/ 	.word	0x00000000
        /*0024*/ 	.short	0x0009
        /*0026*/ 	.short	0x0048
        /*0028*/ 	.byte	0x00, 0xf4, 0x21, 0x00


	//----- nvinfo : EIATTR_KPARAM_INFO
	.align		4
.L_13:
        /*002c*/ 	.byte	0x04, 0x17
        /*002e*/ 	.short	(.L_15 - .L_14)
.L_14:
        /*0030*/ 	.word	0x00000000
        /*0034*/ 	.short	0x0008
        /*0036*/ 	.short	0x0040
        /*0038*/ 	.byte	0x00, 0xf0, 0x11, 0x00


	//----- nvinfo : EIATTR_KPARAM_INFO
	.align		4
.L_15:
        /*003c*/ 	.byte	0x04, 0x17
        /*003e*/ 	.short	(.L_17 - .L_16)
.L_16:
        /*0040*/ 	.word	0x00000000
        /*0044*/ 	.short	0x0007
        /*0046*/ 	.short	0x0038
        /*0048*/ 	.byte	0x00, 0xf4, 0x21, 0x00


	//----- nvinfo : EIATTR_KPARAM_INFO
	.align		4
.L_17:
        /*004c*/ 	.byte	0x04, 0x17
        /*004e*/ 	.short	(.L_19 - .L_18)
.L_18:
        /*0050*/ 	.word	0x00000000
        /*0054*/ 	.short	0x0006
        /*0056*/ 	.short	0x0030
        /*0058*/ 	.byte	0x00, 0xf4, 0x21, 0x00


	//----- nvinfo : EIATTR_KPARAM_INFO
	.align		4
.L_19:
        /*005c*/ 	.byte	0x04, 0x17
        /*005e*/ 	.short	(.L_21 - .L_20)
.L_20:
        /*0060*/ 	.word	0x00000000
        /*0064*/ 	.short	0x0005
        /*0066*/ 	.short	0x0028
        /*0068*/ 	.byte	0x00, 0xf4, 0x21, 0x00


	//----- nvinfo : EIATTR_KPARAM_INFO
	.align		4
.L_21:
        /*006c*/ 	.byte	0x04, 0x17
        /*006e*/ 	.short	(.L_23 - .L_22)
.L_22:
        /*0070*/ 	.word	0x00000000
        /*0074*/ 	.short	0x0004
        /*0076*/ 	.short	0x0020
        /*0078*/ 	.byte	0x00, 0xf4, 0x21, 0x00


	//----- nvinfo : EIATTR_KPARAM_INFO
	.align		4
.L_23:
        /*007c*/ 	.byte	0x04, 0x17
        /*007e*/ 	.short	(.L_25 - .L_24)
.L_24:
        /*0080*/ 	.word	0x00000000
        /*0084*/ 	.short	0x0003
        /*0086*/ 	.short	0x0018
        /*0088*/ 	.byte	0x00, 0xf4, 0x21, 0x00


	//----- nvinfo : EIATTR_KPARAM_INFO
	.align		4
.L_25:
        /*008c*/ 	.byte	0x04, 0x17
        /*008e*/ 	.short	(.L_27 - .L_26)
.L_26:
        /*0090*/ 	.word	0x00000000
        /*0094*/ 	.short	0x0002
        /*0096*/ 	.short	0x0010
        /*0098*/ 	.byte	0x00, 0xf4, 0x21, 0x00


	//----- nvinfo : EIATTR_KPARAM_INFO
	.align		4
.L_27:
        /*009c*/ 	.byte	0x04, 0x17
        /*009e*/ 	.short	(.L_29 - .L_28)
.L_28:
        /*00a0*/ 	.word	0x00000000
        /*00a4*/ 	.short	0x0001
        /*00a6*/ 	.short	0x0008
        /*00a8*/ 	.byte	0x00, 0xf4, 0x21, 0x00


	//----- nvinfo : EIATTR_KPARAM_INFO
	.align		4
.L_29:
        /*00ac*/ 	.byte	0x04, 0x17
        /*00ae*/ 	.short	(.L_31 - .L_30)
.L_30:
        /*00b0*/ 	.word	0x00000000
        /*00b4*/ 	.short	0x0000
        /*00b6*/ 	.short	0x0000
        /*00b8*/ 	.byte	0x00, 0xf4, 0x21, 0x00


	//----- nvinfo : EIATTR_MAXREG_COUNT
	.align		4
.L_31:
        /*00bc*/ 	.byte	0x03, 0x1b
        /*00be*/ 	.short	0x00ff


	//----- nvinfo : EIATTR_EXIT_INSTR_OFFSETS
	.align		4
        /*00c0*/ 	.byte	0x04, 0x1c
        /*00c2*/ 	.short	(.L_33 - .L_32)


	//   ....[0]....
.L_32:
        /*00c4*/ 	.word	0x00000a10


	//----- nvinfo : EIATTR_REQNTID
	.align		4
.L_33:
        /*00c8*/ 	.byte	0x04, 0x10
        /*00ca*/ 	.short	(.L_35 - .L_34)
.L_34:
        /*00cc*/ 	.word	0x00000100
        /*00d0*/ 	.word	0x00000001
        /*00d4*/ 	.word	0x00000001
.L_35:


//--------------------- .nv.callgraph             --------------------------
	.section	.nv.callgraph,"",@"SHT_CUDA_CALLGRAPH"
	.align	4
	.sectionentsize	8
	.align		4
        /*0000*/ 	.word	0x00000000
	.align		4
        /*0004*/ 	.word	0xffffffff
	.align		4
        /*0008*/ 	.word	0x00000000
	.align		4
        /*000c*/ 	.word	0xfffffffe
	.align		4
        /*0010*/ 	.word	0x00000000
	.align		4
        /*0014*/ 	.word	0xfffffffd
	.align		4
        /*0018*/ 	.word	0x00000000
	.align		4
        /*001c*/ 	.word	0xfffffffc


//--------------------- .nv.rel.action            --------------------------
	.section	.nv.rel.action,"",@"SHT_CUDA_RELOCINFO"
	.align	8
	.sectionentsize	8
        /*0000*/ 	.byte	0x73, 0x00, 0x00, 0x00, 0x00, 0x00, 0x00, 0x00, 0x00, 0x00, 0x00, 0x11, 0x25, 0x00, 0x05, 0x36


//--------------------- .nv.constant0.triton_     --------------------------
	.section	.nv.constant0.triton_,"a",@progbits
	.sectionflags	@""
	.align	4
.nv.constant0.triton_:
	.zero		432


//--------------------- .text.triton_             --------------------------
	.section	.text.triton_,"ax",@progbits
	.sectioninfo	@"SHI_REGISTERS=40"
	.align	128
        .global         triton_
        .type           triton_,@function
        .size           triton_,(.L_x_1 - triton_)
        .other          triton_,@"STO_CUDA_ENTRY STV_DEFAULT"
triton_:
.text.triton_:
[----:B------:R-:W-:Y:S02]  /*0000*/  IMAD.MOV.U32 R1, RZ, RZ, c[0x0][0x28] ;  /* 0x00000a00ff017624 */ /* 0x000fe400078e00ff */
[----:B------:R-:W0:Y:S01]  /*0010*/  S2R R0, SR_TID.X ;  /* 0x0000000000007919 */ /* 0x000e220000002100 */
[----:B------:R-:W-:Y:S01]  /*0020*/  IMAD.MOV.U32 R2, RZ, RZ, 0x2 ;  /* 0x00000002ff027424 */ /* 0x000fe200078e00ff */
[----:B------:R-:W-:Y:S02]  /*0030*/  ULDC.64 UR4, c[0x0][0x118] ;  /* 0x0000460000047ab9 */ /* 0x000fe40000000a00 */
[----:B------:R-:W1:Y:S01]  /*0040*/  S2R R31, SR_CTAID.X ;  /* 0x00000000001f7919 */ /* 0x000e620000002500 */
[----:B0-----:R-:W-:-:S05]  /*0050*/  IMAD.SHL.U32 R0, R0, 0x8, RZ ;  /* 0x0000000800007824 */ /* 0x001fca00078e00ff */
[----:B------:R-:W-:-:S04]  /*0060*/  LOP3.LUT R0, R0, 0x7f8, RZ, 0xc0, !PT ;  /* 0x000007f800007812 */ /* 0x000fc800078ec0ff */
[----:B-1----:R-:W-:-:S05]  /*0070*/  LEA R31, R31, R0, 0xb ;  /* 0x000000001f1f7211 */ /* 0x002fca00078e58ff */
[----:B------:R-:W-:-:S05]  /*0080*/  IMAD.HI R0, R31, 0x2aaaaaab, RZ ;  /* 0x2aaaaaab1f007827 */ /* 0x000fca00078e02ff */
[----:B------:R-:W-:-:S04]  /*0090*/  SHF.R.U32.HI R3, RZ, 0x1f, R0 ;  /* 0x0000001fff037819 */ /* 0x000fc80000011600 */
[----:B------:R-:W-:-:S05]  /*00a0*/  LEA.HI.SX32 R3, R0, R3, 0x17 ;  /* 0x0000000300037211 */ /* 0x000fca00078fbaff */
[----:B------:R-:W-:-:S06]  /*00b0*/  IMAD.WIDE R4, R3, R2, c[0x0][0x180] ;  /* 0x0000600003047625 */ /* 0x000fcc00078e0202 */
[----:B------:R-:W2:Y:S01]  /*00c0*/  LDG.E.EL.U16 R4, [R4.64] ;  /* 0x0000000404047981 */ /* 0x000ea2000c2e1500 */
[----:B------:R-:W-:-:S05]  /*00d0*/  IMAD.WIDE R6, R3, R2, c[0x0][0x188] ;  /* 0x0000620003067625 */ /* 0x000fca00078e0202 */
[----:B------:R0:W3:Y:S01]  /*00e0*/  LDG.E.EL.U16 R0, [R6.64] ;  /* 0x0000000406007981 */ /* 0x0000e2000c2e1500 */
[----:B------:R-:W-:Y:S02]  /*00f0*/  IMAD.MOV.U32 R32, RZ, RZ, 0x4 ;  /* 0x00000004ff207424 */ /* 0x000fe400078e00ff */
[----:B------:R-:W-:Y:S02]  /*0100*/  IMAD R3, R3, -0xc00, R31 ;  /* 0xfffff40003037824 */ /* 0x000fe400078e021f */
[----:B------:R-:W-:-:S04]  /*0110*/  IMAD.WIDE R28, R31, R32, c[0x0][0x178] ;  /* 0x00005e001f1c7625 */ /* 0x000fc800078e0220 */
[CC--:B------:R-:W-:Y:S01]  /*0120*/  IMAD.WIDE R12, R3.reuse, R2.reuse, c[0x0][0x190] ;  /* 0x00006400030c7625 */ /* 0x0c0fe200078e0202 */
[----:B------:R-:W4:Y:S03]  /*0130*/  LDG.E.128 R8, [R28.64] ;  /* 0x000000041c087981 */ /* 0x000f26000c1e1d00 */
[C---:B------:R-:W-:Y:S02]  /*0140*/  IMAD.WIDE R16, R3.reuse, R2, c[0x0][0x198] ;  /* 0x0000660003107625 */ /* 0x040fe400078e0202 */
[----:B------:R-:W5:Y:S04]  /*0150*/  LDG.E.EL.128 R12, [R12.64] ;  /* 0x000000040c0c7981 */ /* 0x000f68000c2e1d00 */
[----:B------:R-:W4:Y:S01]  /*0160*/  LDG.E.EL.128 R16, [R16.64] ;  /* 0x0000000410107981 */ /* 0x000f22000c2e1d00 */
[----:B------:R-:W-:-:S05]  /*0170*/  IADD3 R3, R3, 0x3c00, RZ ;  /* 0x00003c0003037810 */ /* 0x000fca0007ffe0ff */
[----:B------:R-:W-:Y:S01]  /*0180*/  IMAD.WIDE.U32 R20, R3, R32, c[0x0][0x168] ;  /* 0x00005a0003147625 */ /* 0x000fe200078e0020 */
[----:B--2---:R-:W-:-:S04]  /*0190*/  SHF.L.U32 R5, R4, 0x10, RZ ;  /* 0x0000001004057819 */ /* 0x004fc800000006ff */
[----:B------:R-:W-:-:S04]  /*01a0*/  FSETP.GE.AND P0, PT, R5, RZ, PT ;  /* 0x000000ff0500720b */ /* 0x000fc80003f06000 */
[----:B0-----:R-:W-:Y:S01]  /*01b0*/  SEL R6, R4, RZ, !P0 ;  /* 0x000000ff04067207 */ /* 0x001fe20004000000 */
[----:B---3--:R-:W-:-:S04]  /*01c0*/  IMAD.U32 R7, R0, 0x10000, RZ ;  /* 0x0001000000077824 */ /* 0x008fc800078e00ff */
[----:B------:R-:W-:Y:S01]  /*01d0*/  IMAD.U32 R6, R6, 0x10000, RZ ;  /* 0x0001000006067824 */ /* 0x000fe200078e00ff */
[----:B------:R-:W-:Y:S02]  /*01e0*/  FSETP.GTU.AND P2, PT, R7, RZ, PT ;  /* 0x000000ff0700720b */ /* 0x000fe40003f4c000 */
[----:B------:R-:W-:Y:S01]  /*01f0*/  FSETP.GE.AND P0, PT, R5, RZ, PT ;  /* 0x000000ff0500720b */ /* 0x000fe20003f06000 */
[----:B------:R-:W-:Y:S01]  /*0200*/  FADD R6, RZ, -R6 ;  /* 0x80000006ff067221 */ /* 0x000fe20000000000 */
[----:B------:R-:W-:Y:S02]  /*0210*/  SEL R5, R0, RZ, P2 ;  /* 0x000000ff00057207 */ /* 0x000fe40001000000 */
[----:B------:R-:W-:Y:S02]  /*0220*/  SEL R4, R4, RZ, !P0 ;  /* 0x000000ff04047207 */ /* 0x000fe40004000000 */
[----:B------:R-:W-:Y:S01]  /*0230*/  FSETP.NAN.AND P1, PT, R6, R6, PT ;  /* 0x000000060600720b */ /* 0x000fe20003f28000 */
[----:B------:R-:W-:Y:S01]  /*0240*/  IMAD.U32 R5, R5, 0x10000, RZ ;  /* 0x0001000005057824 */ /* 0x000fe200078e00ff */
[----:B------:R-:W-:-:S02]  /*0250*/  SHF.L.U32 R4, R4, 0x10, RZ ;  /* 0x0000001004047819 */ /* 0x000fc400000006ff */
[----:B------:R-:W-:Y:S02]  /*0260*/  FSETP.GTU.AND P0, PT, R7, RZ, PT ;  /* 0x000000ff0700720b */ /* 0x000fe40003f0c000 */
[----:B------:R-:W-:Y:S01]  /*0270*/  FSETP.GT.AND P2, PT, R6, R5, PT ;  /* 0x000000050600720b */ /* 0x000fe20003f44000 */
[----:B------:R-:W-:Y:S01]  /*0280*/  FADD R36, RZ, -R4 ;  /* 0x80000004ff247221 */ /* 0x000fe20000000000 */
[----:B------:R-:W-:-:S05]  /*0290*/  SEL R0, R0, RZ, P0 ;  /* 0x000000ff00007207 */ /* 0x000fca0000000000 */
[----:B------:R-:W-:Y:S02]  /*02a0*/  @!P1 FSEL R6, R6, R5, P2 ;  /* 0x0000000506069208 */ /* 0x000fe40001000000 */
[----:B------:R-:W-:Y:S02]  /*02b0*/  FSETP.NAN.AND P1, PT, R36, R36, PT ;  /* 0x000000242400720b */ /* 0x000fe40003f28000 */
[----:B------:R-:W-:Y:S01]  /*02c0*/  SHF.L.U32 R23, R0, 0x10, RZ ;  /* 0x0000001000177819 */ /* 0x000fe200000006ff */
[----:B------:R-:W-:-:S03]  /*02d0*/  FMUL R0, R6, 0.0078740157186985015869 ;  /* 0x3c01020406007820 */ /* 0x000fc60000400000 */
[----:B------:R-:W-:Y:S02]  /*02e0*/  FSETP.GT.AND P2, PT, R36, R23, PT ;  /* 0x000000172400720b */ /* 0x000fe40003f44000 */
[----:B------:R-:W-:-:S05]  /*02f0*/  FSETP.GT.AND P0, PT, R0, 9.9999997473787516356e-06, PT ;  /* 0x3727c5ac0000780b */ /* 0x000fca0003f04000 */
[----:B------:R-:W-:Y:S01]  /*0300*/  @!P1 FSEL R36, R36, R23, P2 ;  /* 0x0000001724249208 */ /* 0x000fe20001000000 */
[----:B------:R-:W-:Y:S01]  /*0310*/  IMAD.WIDE.U32 R4, R3, R2, c[0x0][0x170] ;  /* 0x00005c0003047625 */ /* 0x000fe200078e0002 */
[----:B------:R-:W-:Y:S01]  /*0320*/  FSETP.NAN.AND P2, PT, R0, R0, PT ;  /* 0x000000000000720b */ /* 0x000fe20003f48000 */
[----:B------:R-:W2:Y:S02]  /*0330*/  LDG.E.EL.128 R20, [R20.64] ;  /* 0x0000000414147981 */ /* 0x000ea4000c2e1d00 */
[----:B------:R-:W-:Y:S01]  /*0340*/  FMUL R36, R36, 0.0078740157186985015869 ;  /* 0x3c01020424247820 */ /* 0x000fe20000400000 */
[----:B----4-:R-:W-:Y:S01]  /*0350*/  I2FP.F32.S32 R33, R9 ;  /* 0x0000000900217245 */ /* 0x010fe20000201400 */
[----:B------:R-:W3:Y:S03]  /*0360*/  LDG.E.EL.128 R4, [R4.64] ;  /* 0x0000000404047981 */ /* 0x000ee6000c2e1d00 */
[----:B------:R-:W-:-:S02]  /*0370*/  FSETP.GT.AND P1, PT, R36, 9.9999997473787516356e-06, PT ;  /* 0x3727c5ac2400780b */ /* 0x000fc40003f24000 */
[----:B------:R-:W-:Y:S02]  /*0380*/  @!P0 FSEL R0, R0, 9.9999997473787516356e-06, P2 ;  /* 0x3727c5ac00008808 */ /* 0x000fe40001000000 */
[----:B-----5:R-:W-:Y:S02]  /*0390*/  PRMT R9, R12, 0x7632, R9 ;  /* 0x000076320c097816 */ /* 0x020fe40000000009 */
[----:B------:R-:W-:Y:S01]  /*03a0*/  PRMT R30, R16, 0x7632, R30 ;  /* 0x00007632101e7816 */ /* 0x000fe2000000001e */
[----:B------:R-:W-:Y:S01]  /*03b0*/  IMAD.WIDE R2, R31, R2, c[0x0][0x160] ;  /* 0x000058001f027625 */ /* 0x000fe200078e0202 */
[----:B------:R-:W-:Y:S02]  /*03c0*/  FMUL R33, R33, R0 ;  /* 0x0000000021217220 */ /* 0x000fe40000400000 */
[----:B------:R-:W-:Y:S01]  /*03d0*/  SHF.L.U32 R30, R30, 0x10, RZ ;  /* 0x000000101e1e7819 */ /* 0x000fe200000006ff */
[----:B------:R-:W-:Y:S01]  /*03e0*/  IMAD.U32 R9, R9, 0x10000, RZ ;  /* 0x0001000009097824 */ /* 0x000fe200078e00ff */
[C---:B------:R-:W-:Y:S01]  /*03f0*/  FSETP.NAN.AND P0, PT, R36.reuse, R36, PT ;  /* 0x000000242400720b */ /* 0x040fe20003f08000 */
[----:B------:R-:W4:Y:S01]  /*0400*/  LDG.E.128 R24, [R2.64] ;  /* 0x0000000402187981 */ /* 0x000f22000c1e1d00 */
[----:B------:R-:W-:Y:S01]  /*0410*/  I2FP.F32.S32 R35, R8 ;  /* 0x0000000800237245 */ /* 0x000fe20000201400 */
[----:B------:R-:W-:Y:S01]  /*0420*/  FFMA R9, R9, R33, R30 ;  /* 0x0000002109097223 */ /* 0x000fe2000000001e */
[----:B------:R-:W-:-:S02]  /*0430*/  @!P1 FSEL R36, R36, 9.9999997473787516356e-06, P0 ;  /* 0x3727c5ac24249808 */ /* 0x000fc40000000000 */
[----:B------:R-:W-:Y:S01]  /*0440*/  IADD3 R33, R31, 0x4, RZ ;  /* 0x000000041f217810 */ /* 0x000fe20007ffe0ff */
[----:B------:R-:W-:Y:S01]  /*0450*/  IMAD.U32 R8, R12, 0x10000, RZ ;  /* 0x000100000c087824 */ /* 0x000fe200078e00ff */
[----:B------:R-:W-:Y:S01]  /*0460*/  SHF.L.U32 R31, R16, 0x10, RZ ;  /* 0x00000010101f7819 */ /* 0x000fe200000006ff */
[----:B------:R-:W-:Y:S02]  /*0470*/  FMUL R35, R35, R36 ;  /* 0x0000002423237220 */ /* 0x000fe40000400000 */
[----:B------:R-:W-:Y:S02]  /*0480*/  IMAD.HI R12, R33, 0x2aaaaaab, RZ ;  /* 0x2aaaaaab210c7827 */ /* 0x000fe400078e02ff */
[----:B------:R-:W-:-:S03]  /*0490*/  FFMA R8, R8, R35, R31 ;  /* 0x0000002308087223 */ /* 0x000fc6000000001f */
[----:B------:R-:W-:-:S04]  /*04a0*/  SHF.R.U32.HI R31, RZ, 0x1f, R12 ;  /* 0x0000001fff1f7819 */ /* 0x000fc8000001160c */
[----:B------:R-:W-:Y:S02]  /*04b0*/  LEA.HI R12, R12, R31, RZ, 0x17 ;  /* 0x0000001f0c0c7211 */ /* 0x000fe400078fb8ff */
[----:B------:R-:W5:Y:S01]  /*04c0*/  LDG.E.128 R28, [R28.64+0x10] ;  /* 0x000010041c1c7981 */ /* 0x000f62000c1e1d00 */
[----:B------:R-:W-:Y:S02]  /*04d0*/  I2FP.F32.S32 R35, R11 ;  /* 0x0000000b00237245 */ /* 0x000fe40000201400 */
[----:B------:R-:W-:Y:S01]  /*04e0*/  IMAD R33, R12, -0xc00, R33 ;  /* 0xfffff4000c217824 */ /* 0x000fe200078e0221 */
[----:B------:R-:W-:Y:S02]  /*04f0*/  PRMT R11, R13, 0x7632, R11 ;  /* 0x000076320d0b7816 */ /* 0x000fe4000000000b */
[----:B------:R-:W-:Y:S01]  /*0500*/  PRMT R12, R17, 0x7632, R12 ;  /* 0x00007632110c7816 */ /* 0x000fe2000000000c */
[----:B------:R-:W-:Y:S01]  /*0510*/  FMUL R35, R0, R35 ;  /* 0x0000002300237220 */ /* 0x000fe20000400000 */
[----:B------:R-:W-:-:S02]  /*0520*/  IMAD.WIDE R32, R33, R32, c[0x0][0x168] ;  /* 0x00005a0021207625 */ /* 0x000fc400078e0220 */
[----:B------:R-:W-:Y:S02]  /*0530*/  SHF.L.U32 R12, R12, 0x10, RZ ;  /* 0x000000100c0c7819 */ /* 0x000fe400000006ff */
[----:B------:R-:W-:-:S04]  /*0540*/  IMAD.U32 R11, R11, 0x10000, RZ ;  /* 0x000100000b0b7824 */ /* 0x000fc800078e00ff */
[----:B------:R-:W-:Y:S02]  /*0550*/  FFMA R11, R11, R35, R12 ;  /* 0x000000230b0b7223 */ /* 0x000fe4000000000c */
[----:B------:R-:W5:Y:S01]  /*0560*/  LDG.E.EL.128 R32, [R32.64+0xf000] ;  /* 0x00f0000420207981 */ /* 0x000f62000c2e1d00 */
[----:B------:R-:W-:Y:S01]  /*0570*/  I2FP.F32.S32 R37, R10 ;  /* 0x0000000a00257245 */ /* 0x000fe20000201400 */
[----:B------:R-:W-:Y:S01]  /*0580*/  IMAD.U32 R10, R13, 0x10000, RZ ;  /* 0x000100000d0a7824 */ /* 0x000fe200078e00ff */
[----:B------:R-:W-:-:S03]  /*0590*/  SHF.L.U32 R17, R17, 0x10, RZ ;  /* 0x0000001011117819 */ /* 0x000fc600000006ff */
[----:B------:R-:W-:-:S04]  /*05a0*/  FMUL R37, R36, R37 ;  /* 0x0000002524257220 */ /* 0x000fc80000400000 */
[----:B------:R-:W-:Y:S01]  /*05b0*/  FFMA R10, R10, R37, R17 ;  /* 0x000000250a0a7223 */ /* 0x000fe20000000011 */
[----:B---3--:R-:W-:-:S04]  /*05c0*/  IMAD.U32 R13, R4, 0x10000, RZ ;  /* 0x00010000040d7824 */ /* 0x008fc800078e00ff */
[----:B--2---:R-:W-:Y:S01]  /*05d0*/  FADD R20, R20, R13 ;  /* 0x0000000d14147221 */ /* 0x004fe20000000000 */
[----:B------:R-:W-:Y:S02]  /*05e0*/  PRMT R4, R4, 0x7632, R4 ;  /* 0x0000763204047816 */ /* 0x000fe40000000004 */
[----:B----4-:R-:W-:-:S05]  /*05f0*/  SHF.L.U32 R13, R24, 0x10, RZ ;  /* 0x00000010180d7819 */ /* 0x010fca00000006ff */
[----:B------:R-:W-:Y:S01]  /*0600*/  FFMA R8, R20, R8, R13 ;  /* 0x0000000814087223 */ /* 0x000fe2000000000d */
[C---:B------:R-:W-:Y:S02]  /*0610*/  SHF.L.U32 R13, R5.reuse, 0x10, RZ ;  /* 0x00000010050d7819 */ /* 0x040fe400000006ff */
[----:B------:R-:W-:Y:S01]  /*0620*/  PRMT R5, R5, 0x7632, R5 ;  /* 0x0000763205057816 */ /* 0x000fe20000000005 */
[----:B------:R-:W-:Y:S01]  /*0630*/  IMAD.U32 R4, R4, 0x10000, RZ ;  /* 0x0001000004047824 */ /* 0x000fe200078e00ff */
[----:B------:R-:W-:Y:S02]  /*0640*/  PRMT R24, R24, 0x7632, R24 ;  /* 0x0000763218187816 */ /* 0x000fe40000000018 */
[----:B------:R-:W-:Y:S01]  /*0650*/  PRMT R12, R25, 0x7632, R12 ;  /* 0x00007632190c7816 */ /* 0x000fe2000000000c */
[----:B------:R-:W-:Y:S01]  /*0660*/  IMAD.U32 R20, R5, 0x10000, RZ ;  /* 0x0001000005147824 */ /* 0x000fe200078e00ff */
[----:B------:R-:W-:Y:S01]  /*0670*/  SHF.L.U32 R16, R25, 0x10, RZ ;  /* 0x0000001019107819 */ /* 0x000fe200000006ff */
[----:B------:R-:W-:-:S02]  /*0680*/  FADD R13, R22, R13 ;  /* 0x0000000d160d7221 */ /* 0x000fc40000000000 */
[----:B------:R-:W-:Y:S01]  /*0690*/  FADD R23, R23, R20 ;  /* 0x0000001417177221 */ /* 0x000fe20000000000 */
[----:B------:R-:W-:Y:S01]  /*06a0*/  SHF.L.U32 R20, R12, 0x10, RZ ;  /* 0x000000100c147819 */ /* 0x000fe200000006ff */
[----:B------:R-:W-:Y:S01]  /*06b0*/  FADD R21, R21, R4 ;  /* 0x0000000415157221 */ /* 0x000fe20000000000 */
[----:B------:R-:W-:Y:S01]  /*06c0*/  IMAD.U32 R24, R24, 0x10000, RZ ;  /* 0x0001000018187824 */ /* 0x000fe200078e00ff */
[----:B------:R-:W-:Y:S01]  /*06d0*/  FFMA R10, R13, R10, R16 ;  /* 0x0000000a0d0a7223 */ /* 0x000fe20000000010 */
[C---:B------:R-:W-:Y:S01]  /*06e0*/  PRMT R12, R18.reuse, 0x7632, R12 ;  /* 0x00007632120c7816 */ /* 0x040fe2000000000c */
[----:B------:R-:W-:Y:S01]  /*06f0*/  IMAD.U32 R13, R18, 0x10000, RZ ;  /* 0x00010000120d7824 */ /* 0x000fe200078e00ff */
[----:B------:R-:W-:Y:S01]  /*0700*/  PRMT R16, R19, 0x7632, R16 ;  /* 0x0000763213107816 */ /* 0x000fe20000000010 */
[----:B------:R-:W-:Y:S01]  /*0710*/  FFMA R9, R21, R9, R24 ;  /* 0x0000000915097223 */ /* 0x000fe20000000018 */
[----:B------:R-:W-:Y:S01]  /*0720*/  SHF.L.U32 R18, R19, 0x10, RZ ;  /* 0x0000001013127819 */ /* 0x000fe200000006ff */
[----:B------:R-:W-:Y:S01]  /*0730*/  FFMA R11, R23, R11, R20 ;  /* 0x0000000b170b7223 */ /* 0x000fe20000000014 */
[----:B-----5:R-:W-:Y:S01]  /*0740*/  I2FP.F32.S32 R29, R29 ;  /* 0x0000001d001d7245 */ /* 0x020fe20000201400 */
[----:B------:R-:W-:Y:S01]  /*0750*/  IMAD.U32 R19, R6, 0x10000, RZ ;  /* 0x0001000006137824 */ /* 0x000fe200078e00ff */
[----:B------:R-:W-:-:S02]  /*0760*/  I2FP.F32.S32 R31, R31 ;  /* 0x0000001f001f7245 */ /* 0x000fc40000201400 */
[----:B------:R-:W-:Y:S02]  /*0770*/  PRMT R5, R15, 0x7632, R5 ;  /* 0x000076320f057816 */ /* 0x000fe40000000005 */
[----:B------:R-:W-:Y:S02]  /*0780*/  PRMT R17, R6, 0x7632, R17 ;  /* 0x0000763206117816 */ /* 0x000fe40000000011 */
[----:B------:R-:W-:Y:S02]  /*0790*/  PRMT R4, R14, 0x7632, R4 ;  /* 0x000076320e047816 */ /* 0x000fe40000000004 */
[----:B------:R-:W-:Y:S02]  /*07a0*/  PRMT R6, R7, 0x7632, R6 ;  /* 0x0000763207067816 */ /* 0x000fe40000000006 */
[----:B------:R-:W-:Y:S02]  /*07b0*/  I2FP.F32.S32 R21, R28 ;  /* 0x0000001c00157245 */ /* 0x000fe40000201400 */
[----:B------:R-:W-:Y:S01]  /*07c0*/  I2FP.F32.S32 R23, R30 ;  /* 0x0000001e00177245 */ /* 0x000fe20000201400 */
[C---:B------:R-:W-:Y:S01]  /*07d0*/  FMUL R24, R0.reuse, R29 ;  /* 0x0000001d00187220 */ /* 0x040fe20000400000 */
[----:B------:R-:W-:Y:S01]  /*07e0*/  FMUL R22, R0, R31 ;  /* 0x0000001f00167220 */ /* 0x000fe20000400000 */
[----:B------:R-:W-:Y:S01]  /*07f0*/  SHF.L.U32 R14, R14, 0x10, RZ ;  /* 0x000000100e0e7819 */ /* 0x000fe200000006ff */
[----:B------:R-:W-:Y:S01]  /*0800*/  IMAD.U32 R5, R5, 0x10000, RZ ;  /* 0x0001000005057824 */ /* 0x000fe200078e00ff */
[----:B------:R-:W-:Y:S01]  /*0810*/  SHF.L.U32 R7, R7, 0x10, RZ ;  /* 0x0000001007077819 */ /* 0x000fe200000006ff */
[----:B------:R-:W-:Y:S01]  /*0820*/  IMAD.U32 R16, R16, 0x10000, RZ ;  /* 0x0001000010107824 */ /* 0x000fe200078e00ff */
[----:B------:R-:W-:Y:S01]  /*0830*/  PRMT R0, R26, 0x7632, R0 ;  /* 0x000076321a007816 */ /* 0x000fe20000000000 */
[----:B------:R-:W-:Y:S01]  /*0840*/  IMAD.U32 R15, R15, 0x10000, RZ ;  /* 0x000100000f0f7824 */ /* 0x000fe200078e00ff */
[----:B------:R-:W-:Y:S01]  /*0850*/  PRMT R20, R27, 0x7632, R20 ;  /* 0x000076321b147816 */ /* 0x000fe20000000014 */
[----:B------:R-:W-:Y:S01]  /*0860*/  FMUL R21, R36, R21 ;  /* 0x0000001524157220 */ /* 0x000fe20000400000 */
[----:B------:R-:W-:Y:S01]  /*0870*/  SHF.L.U32 R25, R4, 0x10, RZ ;  /* 0x0000001004197819 */ /* 0x000fe200000006ff */
[----:B------:R-:W-:Y:S01]  /*0880*/  FMUL R23, R36, R23 ;  /* 0x0000001724177220 */ /* 0x000fe20000400000 */
[----:B------:R-:W-:Y:S01]  /*0890*/  SHF.L.U32 R12, R12, 0x10, RZ ;  /* 0x000000100c0c7819 */ /* 0x000fe200000006ff */
[----:B------:R-:W-:Y:S01]  /*08a0*/  IMAD.U32 R4, R17, 0x10000, RZ ;  /* 0x0001000011047824 */ /* 0x000fe200078e00ff */
[----:B------:R-:W-:Y:S01]  /*08b0*/  SHF.L.U32 R6, R6, 0x10, RZ ;  /* 0x0000001006067819 */ /* 0x000fe200000006ff */
[----:B------:R-:W-:Y:S01]  /*08c0*/  FFMA R16, R5, R22, R16 ;  /* 0x0000001605107223 */ /* 0x000fe20000000010 */
[----:B------:R-:W-:Y:S01]  /*08d0*/  SHF.L.U32 R27, R27, 0x10, RZ ;  /* 0x000000101b1b7819 */ /* 0x000fe200000006ff */
[----:B------:R-:W-:Y:S01]  /*08e0*/  IMAD.U32 R26, R26, 0x10000, RZ ;  /* 0x000100001a1a7824 */ /* 0x000fe200078e00ff */
[----:B------:R-:W-:Y:S01]  /*08f0*/  SHF.L.U32 R20, R20, 0x10, RZ ;  /* 0x0000001014147819 */ /* 0x000fe200000006ff */
[----:B------:R-:W-:Y:S01]  /*0900*/  FFMA R24, R25, R24, R12 ;  /* 0x0000001819187223 */ /* 0x000fe2000000000c */
[----:B------:R-:W-:Y:S01]  /*0910*/  FFMA R13, R14, R21, R13 ;  /* 0x000000150e0d7223 */ /* 0x000fe2000000000d */
[----:B------:R-:W-:Y:S01]  /*0920*/  FFMA R15, R15, R23, R18 ;  /* 0x000000170f0f7223 */ /* 0x000fe20000000012 */
[----:B------:R-:W-:Y:S01]  /*0930*/  FADD R19, R32, R19 ;  /* 0x0000001320137221 */ /* 0x000fe20000000000 */
[----:B------:R-:W-:Y:S01]  /*0940*/  FADD R34, R34, R7 ;  /* 0x0000000722227221 */ /* 0x000fe20000000000 */
[----:B------:R-:W-:Y:S01]  /*0950*/  IMAD.U32 R5, R0, 0x10000, RZ ;  /* 0x0001000000057824 */ /* 0x000fe200078e00ff */
[----:B------:R-:W-:Y:S01]  /*0960*/  FADD R4, R33, R4 ;  /* 0x0000000421047221 */ /* 0x000fe20000000000 */
[----:B------:R-:W-:Y:S01]  /*0970*/  FADD R35, R35, R6 ;  /* 0x0000000623237221 */ /* 0x000fe20000000000 */
[----:B------:R-:W-:Y:S01]  /*0980*/  FFMA R13, R19, R13, R26 ;  /* 0x0000000d130d7223 */ /* 0x000fe2000000001a */
[----:B------:R-:W-:Y:S01]  /*0990*/  FFMA R15, R34, R15, R27 ;  /* 0x0000000f220f7223 */ /* 0x000fe2000000001b */
[----:B------:R-:W-:Y:S01]  /*09a0*/  FFMA R4, R4, R24, R5 ;  /* 0x0000001804047223 */ /* 0x000fe20000000005 */
[----:B------:R-:W-:Y:S01]  /*09b0*/  FFMA R16, R35, R16, R20 ;  /* 0x0000001023107223 */ /* 0x000fe20000000014 */
[----:B------:R-:W-:-:S02]  /*09c0*/  F2FP.BF16.PACK_AB R8, R9, R8 ;  /* 0x000000080908723e */ /* 0x000fc400000010ff */
[----:B------:R-:W-:Y:S02]  /*09d0*/  F2FP.BF16.PACK_AB R9, R11, R10 ;  /* 0x0000000a0b09723e */ /* 0x000fe400000010ff */
[----:B------:R-:W-:Y:S02]  /*09e0*/  F2FP.BF16.PACK_AB R10, R4, R13 ;  /* 0x0000000d040a723e */ /* 0x000fe400000010ff */
[----:B------:R-:W-:-:S05]  /*09f0*/  F2FP.BF16.PACK_AB R11, R16, R15 ;  /* 0x0000000f100b723e */ /* 0x000fca00000010ff */
[----:B------:R-:W-:Y:S01]  /*0a00*/  STG.E.128 [R2.64], R8 ;  /* 0x0000000802007986 */ /* 0x000fe2000c101d04 */
[----:B------:R-:W-:Y:S05]  /*0a10*/  EXIT ;  /* 0x000000000000794d */ /* 0x000fea0003800000 */
.L_x_0:
[----:B------:R-:W-:-:S00]  /*0a20*/  BRA `(.L_x_0) ;  /* 0xfffffff000007947 */ /* 0x000fc0000383ffff */
[----:B------:R-:W-:-:S00]  /*0a30*/  NOP ;  /* 0x0000000000007918 */ /* 0x000fc00000000000 */
        /* <DEDUP_REMOVED lines=12> */
.L_x_1:
